//
// Generated by NVIDIA NVVM Compiler
//
// Compiler Build ID: CL-36424714
// Cuda compilation tools, release 13.0, V13.0.88
// Based on NVVM 20.0.0
//

.version 9.0
.target sm_100
.address_size 64

	// .globl	_Z9transposeIiEvPT_S1_
// _ZZ9transposeIiEvPT_S1_E4tile has been demoted

.visible .entry _Z9transposeIiEvPT_S1_(
	.param .u64 .ptr .align 1 _Z9transposeIiEvPT_S1__param_0,
	.param .u64 .ptr .align 1 _Z9transposeIiEvPT_S1__param_1
)
{
	.reg .b32 	%r<28>;
	.reg .b64 	%rd<9>;
	// demoted variable
	.shared .align 4 .b8 _ZZ9transposeIiEvPT_S1_E4tile[1088];
	ld.param.u64 	%rd1, [_Z9transposeIiEvPT_S1__param_0];
	ld.param.u64 	%rd2, [_Z9transposeIiEvPT_S1__param_1];
	cvta.to.global.u64 	%rd3, %rd2;
	cvta.to.global.u64 	%rd4, %rd1;
	mov.u32 	%r1, %nctaid.x;
	mov.u32 	%r2, %nctaid.y;
	mov.u32 	%r3, %ctaid.y;
	shl.b32 	%r4, %r3, 4;
	mov.u32 	%r5, %tid.y;
	add.s32 	%r6, %r4, %r5;
	mov.u32 	%r7, %ctaid.x;
	shl.b32 	%r8, %r7, 4;
	mov.u32 	%r9, %tid.x;
	add.s32 	%r10, %r8, %r9;
	mul.lo.s32 	%r11, %r1, %r6;
	shl.b32 	%r12, %r11, 4;
	add.s32 	%r13, %r10, %r12;
	mul.wide.u32 	%rd5, %r13, 4;
	add.s64 	%rd6, %rd4, %rd5;
	ld.global.u32 	%r14, [%rd6];
	mov.u32 	%r15, _ZZ9transposeIiEvPT_S1_E4tile;
	mad.lo.s32 	%r16, %r5, 68, %r15;
	shl.b32 	%r17, %r9, 2;
	add.s32 	%r18, %r16, %r17;
	st.shared.u32 	[%r18], %r14;
	bar.sync 	0;
	add.s32 	%r19, %r8, %r5;
	add.s32 	%r20, %r4, %r9;
	mad.lo.s32 	%r21, %r9, 68, %r15;
	shl.b32 	%r22, %r5, 2;
	add.s32 	%r23, %r21, %r22;
	ld.shared.u32 	%r24, [%r23];
	mul.lo.s32 	%r25, %r2, %r19;
	shl.b32 	%r26, %r25, 4;
	add.s32 	%r27, %r20, %r26;
	mul.wide.u32 	%rd7, %r27, 4;
	add.s64 	%rd8, %rd3, %rd7;
	st.global.u32 	[%rd8], %r24;
	ret;

}


// ===== COMPILED SASS (sm_100) =====

	.target	sm_100

	.elftype	@"ET_EXEC"


//--------------------- .note.nv.tkinfo           --------------------------
	.section	.note.nv.tkinfo,"",@"SHT_NOTE"
	.sectionflags	@"SHF_NOTE_NV_TKINFO"
	.tkinfo
        /*0018*/ 	.word	0x00000002
        /*0030*/ 	.string	""
        /*0030*/ 	.string	"ptxas"
        /*0030*/ 	.string	"Cuda compilation tools, release 13.0, V13.0.88"
        /*0030*/ 	.string	"Build cuda_13.0.r13.0/compiler.36424714_0"
        /*0030*/ 	.string	"-arch sm_100 -m 64 "



//--------------------- .note.nv.cuinfo           --------------------------
	.section	.note.nv.cuinfo,"",@"SHT_NOTE"
	.sectionflags	@"SHF_NOTE_NV_CUINFO"
        /*0018*/ 	.short	0x0002
        /*001a*/ 	.short	0x0064
        /*001c*/ 	.short	0x0082
	.zero		2


//--------------------- .nv.info                  --------------------------
	.section	.nv.info,"",@"SHT_CUDA_INFO"
	.align	4


	//----- nvinfo : EIATTR_REGCOUNT
	.align		4
        /*0000*/ 	.byte	0x04, 0x2f
        /*0002*/ 	.short	(.L_1 - .L_0)
	.align		4
.L_0:
        /*0004*/ 	.word	index@(_Z9transposeIiEvPT_S1_)
        /*0008*/ 	.word	0x0000000e


	//----- nvinfo : EIATTR_FRAME_SIZE
	.align		4
.L_1:
        /*000c*/ 	.byte	0x04, 0x11
        /*000e*/ 	.short	(.L_3 - .L_2)
	.align		4
.L_2:
        /*0010*/ 	.word	index@(_Z9transposeIiEvPT_S1_)
        /*0014*/ 	.word	0x00000000


	//----- nvinfo : EIATTR_MIN_STACK_SIZE
	.align		4
.L_3:
        /*0018*/ 	.byte	0x04, 0x12
        /*001a*/ 	.short	(.L_5 - .L_4)
	.align		4
.L_4:
        /*001c*/ 	.word	index@(_Z9transposeIiEvPT_S1_)
        /*0020*/ 	.word	0x00000000
.L_5:


//--------------------- .nv.compat                --------------------------
	.section	.nv.compat,"",@"SHT_CUDA_COMPAT_INFO"
	.align	4
        /*0000*/ 	.byte	0x02, 0x09, 0x00, 0x00, 0x02, 0x02, 0x01, 0x00, 0x02, 0x05, 0x05, 0x00, 0x03, 0x07, 0x01, 0x01
        /*0010*/ 	.byte	0x02, 0x03, 0x00, 0x00, 0x02, 0x06, 0x01, 0x00, 0x04, 0x0b, 0x08, 0x00, 0x09, 0x00, 0x00, 0x00
        /*0020*/ 	.byte	0x00, 0x00, 0x00, 0x00


//--------------------- .nv.info._Z9transposeIiEvPT_S1_ --------------------------
	.section	.nv.info._Z9transposeIiEvPT_S1_,"",@"SHT_CUDA_INFO"
	.sectionflags	@""
	.align	4


	//----- nvinfo : EIATTR_CUDA_API_VERSION
	.align		4
        /*0000*/ 	.byte	0x04, 0x37
        /*0002*/ 	.short	(.L_7 - .L_6)
.L_6:
        /*0004*/ 	.word	0x00000082


	//----- nvinfo : EIATTR_KPARAM_INFO
	.align		4
.L_7:
        /*0008*/ 	.byte	0x04, 0x17
        /*000a*/ 	.short	(.L_9 - .L_8)
.L_8:
        /*000c*/ 	.word	0x00000000
        /*0010*/ 	.short	0x0001
        /*0012*/ 	.short	0x0008
        /*0014*/ 	.byte	0x00, 0xf5, 0x21, 0x00


	//----- nvinfo : EIATTR_KPARAM_INFO
	.align		4
.L_9:
        /*0018*/ 	.byte	0x04, 0x17
        /*001a*/ 	.short	(.L_11 - .L_10)
.L_10:
        /*001c*/ 	.word	0x00000000
        /*0020*/ 	.short	0x0000
        /*0022*/ 	.short	0x0000
        /*0024*/ 	.byte	0x00, 0xf5, 0x21, 0x00


	//----- nvinfo : EIATTR_SPARSE_MMA_MASK
	.align		4
.L_11:
        /*0028*/ 	.byte	0x03, 0x50
        /*002a*/ 	.short	0x0000


	//----- nvinfo : EIATTR_MAXREG_COUNT
	.align		4
        /*002c*/ 	.byte	0x03, 0x1b
        /*002e*/ 	.short	0x00ff


	//----- nvinfo : EIATTR_NUM_BARRIERS
	.align		4
        /*0030*/ 	.byte	0x02, 0x4c
        /*0032*/ 	.byte	0x01
	.zero		1


	//----- nvinfo : EIATTR_MERCURY_ISA_VERSION
	.align		4
        /*0034*/ 	.byte	0x03, 0x5f
        /*0036*/ 	.short	0x0101


	//----- nvinfo : EIATTR_VRC_CTA_INIT_COUNT
	.align		4
        /*0038*/ 	.byte	0x02, 0x4a
	.zero		1
	.zero		1


	//----- nvinfo : EIATTR_EXIT_INSTR_OFFSETS
	.align		4
        /*003c*/ 	.byte	0x04, 0x1c
        /*003e*/ 	.short	(.L_13 - .L_12)


	//   ....[0]....
.L_12:
        /*0040*/ 	.word	0x00000200


	//----- nvinfo : EIATTR_CBANK_PARAM_SIZE
	.align		4
.L_13:
        /*0044*/ 	.byte	0x03, 0x19
        /*0046*/ 	.short	0x0010


	//----- nvinfo : EIATTR_PARAM_CBANK
	.align		4
        /*0048*/ 	.byte	0x04, 0x0a
        /*004a*/ 	.short	(.L_15 - .L_14)
	.align		4
.L_14:
        /*004c*/ 	.word	index@(.nv.constant0._Z9transposeIiEvPT_S1_)
        /*0050*/ 	.short	0x0380
        /*0052*/ 	.short	0x0010


	//----- nvinfo : EIATTR_SW_WAR
	.align		4
.L_15:
        /*0054*/ 	.byte	0x04, 0x36
        /*0056*/ 	.short	(.L_17 - .L_16)
.L_16:
        /*0058*/ 	.word	0x00000008
.L_17:


//--------------------- .nv.callgraph             --------------------------
	.section	.nv.callgraph,"",@"SHT_CUDA_CALLGRAPH"
	.align	4
	.sectionentsize	8
	.align		4
        /*0000*/ 	.word	0x00000000
	.align		4
        /*0004*/ 	.word	0xffffffff
	.align		4
        /*0008*/ 	.word	0x00000000
	.align		4
        /*000c*/ 	.word	0xfffffffe
	.align		4
        /*0010*/ 	.word	0x00000000
	.align		4
        /*0014*/ 	.word	0xfffffffd
	.align		4
        /*0018*/ 	.word	0x00000000
	.align		4
        /*001c*/ 	.word	0xfffffffc


//--------------------- .text._Z9transposeIiEvPT_S1_ --------------------------
	.section	.text._Z9transposeIiEvPT_S1_,"ax",@progbits
	.align	128
        .global         _Z9transposeIiEvPT_S1_
        .type           _Z9transposeIiEvPT_S1_,@function
        .size           _Z9transposeIiEvPT_S1_,(.L_x_1 - _Z9transposeIiEvPT_S1_)
        .other          _Z9transposeIiEvPT_S1_,@"STO_CUDA_ENTRY STV_DEFAULT"
_Z9transposeIiEvPT_S1_:
.text._Z9transposeIiEvPT_S1_:
[----:B------:R-:W-:Y:S01]  /*0000*/  LDC R1, c[0x0][0x37c] ;  /* 0x0000df00ff017b82 */ /* 0x000fe20000000800 */
[----:B------:R-:W0:Y:S01]  /*0010*/  S2R R8, SR_CTAID.Y ;  /* 0x0000000000087919 */ /* 0x000e220000002600 */
[----:B------:R-:W1:Y:S06]  /*0020*/  LDCU UR6, c[0x0][0x370] ;  /* 0x00006e00ff0677ac */ /* 0x000e6c0008000800 */
[----:B------:R-:W2:Y:S01]  /*0030*/  LDC.64 R2, c[0x0][0x380] ;  /* 0x0000e000ff027b82 */ /* 0x000ea20000000a00 */
[----:B------:R-:W0:Y:S01]  /*0040*/  S2R R9, SR_TID.Y ;  /* 0x0000000000097919 */ /* 0x000e220000002200 */
[----:B------:R-:W3:Y:S01]  /*0050*/  LDCU.64 UR4, c[0x0][0x358] ;  /* 0x00006b00ff0477ac */ /* 0x000ee20008000a00 */
[----:B------:R-:W4:Y:S01]  /*0060*/  S2R R11, SR_TID.X ;  /* 0x00000000000b7919 */ /* 0x000f220000002100 */
[----:B------:R-:W4:Y:S01]  /*0070*/  S2R R10, SR_CTAID.X ;  /* 0x00000000000a7919 */ /* 0x000f220000002500 */
[----:B0-----:R-:W-:-:S05]  /*0080*/  LEA R0, R8, R9, 0x4 ;  /* 0x0000000908007211 */ /* 0x001fca00078e20ff */
[----:B-1----:R-:W-:Y:S01]  /*0090*/  IMAD R5, R0, UR6, RZ ;  /* 0x0000000600057c24 */ /* 0x002fe2000f8e02ff */
[----:B----4-:R-:W-:-:S04]  /*00a0*/  LEA R0, R10, R11, 0x4 ;  /* 0x0000000b0a007211 */ /* 0x010fc800078e20ff */
[----:B------:R-:W-:-:S05]  /*00b0*/  LEA R5, R5, R0, 0x4 ;  /* 0x0000000005057211 */ /* 0x000fca00078e20ff */
[----:B--2---:R-:W-:-:S05]  /*00c0*/  IMAD.WIDE.U32 R2, R5, 0x4, R2 ;  /* 0x0000000405027825 */ /* 0x004fca00078e0002 */
[----:B---3--:R0:W2:Y:S01]  /*00d0*/  LDG.E R0, desc[UR4][R2.64] ;  /* 0x0000000402007981 */ /* 0x0080a2000c1e1900 */
[----:B------:R-:W-:Y:S01]  /*00e0*/  MOV R4, 0x400 ;  /* 0x0000040000047802 */ /* 0x000fe20000000f00 */
[----:B------:R-:W1:Y:S01]  /*00f0*/  LDCU UR6, c[0x0][0x374] ;  /* 0x00006e80ff0677ac */ /* 0x000e620008000800 */
[----:B------:R-:W3:Y:S01]  /*0100*/  S2R R5, SR_CgaCtaId ;  /* 0x0000000000057919 */ /* 0x000ee20000008800 */
[----:B0-----:R-:W0:Y:S01]  /*0110*/  LDC.64 R2, c[0x0][0x388] ;  /* 0x0000e200ff027b82 */ /* 0x001e220000000a00 */
[----:B---3--:R-:W-:-:S05]  /*0120*/  LEA R4, R5, R4, 0x18 ;  /* 0x0000000405047211 */ /* 0x008fca00078ec0ff */
[--C-:B------:R-:W-:Y:S02]  /*0130*/  IMAD R5, R9, 0x44, R4.reuse ;  /* 0x0000004409057824 */ /* 0x100fe400078e0204 */
[C---:B------:R-:W-:Y:S02]  /*0140*/  IMAD R4, R11.reuse, 0x44, R4 ;  /* 0x000000440b047824 */ /* 0x040fe400078e0204 */
[----:B------:R-:W-:-:S03]  /*0150*/  IMAD R5, R11, 0x4, R5 ;  /* 0x000000040b057824 */ /* 0x000fc600078e0205 */
[----:B------:R-:W-:Y:S01]  /*0160*/  LEA R6, R9, R4, 0x2 ;  /* 0x0000000409067211 */ /* 0x000fe200078e10ff */
[----:B------:R-:W-:-:S04]  /*0170*/  IMAD R4, R10, 0x10, R9 ;  /* 0x000000100a047824 */ /* 0x000fc800078e0209 */
[----:B-1----:R-:W-:Y:S01]  /*0180*/  IMAD R9, R4, UR6, RZ ;  /* 0x0000000604097c24 */ /* 0x002fe2000f8e02ff */
[----:B------:R-:W-:-:S04]  /*0190*/  LEA R4, R8, R11, 0x4 ;  /* 0x0000000b08047211 */ /* 0x000fc800078e20ff */
[----:B------:R-:W-:-:S05]  /*01a0*/  LEA R9, R9, R4, 0x4 ;  /* 0x0000000409097211 */ /* 0x000fca00078e20ff */
[----:B0-----:R-:W-:Y:S01]  /*01b0*/  IMAD.WIDE.U32 R2, R9, 0x4, R2 ;  /* 0x0000000409027825 */ /* 0x001fe200078e0002 */
[----:B--2---:R-:W-:Y:S01]  /*01c0*/  STS [R5], R0 ;  /* 0x0000000005007388 */ /* 0x004fe20000000800 */
[----:B------:R-:W-:Y:S06]  /*01d0*/  BAR.SYNC.DEFER_BLOCKING 0x0 ;  /* 0x0000000000007b1d */ /* 0x000fec0000010000 */
[----:B------:R-:W0:Y:S04]  /*01e0*/  LDS R7, [R6] ;  /* 0x0000000006077984 */ /* 0x000e280000000800 */
[----:B0-----:R-:W-:Y:S01]  /*01f0*/  STG.E desc[UR4][R2.64], R7 ;  /* 0x0000000702007986 */ /* 0x001fe2000c101904 */
[----:B------:R-:W-:Y:S05]  /*0200*/  EXIT ;  /* 0x000000000000794d */ /* 0x000fea0003800000 */
.L_x_0:
[----:B------:R-:W-:-:S00]  /*0210*/  BRA `(.L_x_0) ;  /* 0xfffffffc00fc7947 */ /* 0x000fc0000383ffff */
[----:B------:R-:W-:-:S00]  /*0220*/  NOP ;  /* 0x0000000000007918 */ /* 0x000fc00000000000 */
        /* <DEDUP_REMOVED lines=13> */
.L_x_1:


//--------------------- .nv.shared._Z9transposeIiEvPT_S1_ --------------------------
	.section	.nv.shared._Z9transposeIiEvPT_S1_,"aw",@nobits
	.sectionflags	@""
	.align	4
.nv.shared._Z9transposeIiEvPT_S1_:
	.zero		2112


//--------------------- .nv.shared.reserved.0     --------------------------
	.section	.nv.shared.reserved.0,"aw",@nobits
	.weak		__nv_reservedSMEM_offset_0_alias
	.size		__nv_reservedSMEM_offset_0_alias, 0, 64
	.other		__nv_reservedSMEM_offset_0_alias,@"STO_CUDA_RESERVED_SHARED STV_DEFAULT"
__nv_reservedSMEM_offset_0_alias:
	.zero		0
	.zero		64


//--------------------- .nv.constant0._Z9transposeIiEvPT_S1_ --------------------------
	.section	.nv.constant0._Z9transposeIiEvPT_S1_,"a",@progbits
	.sectionflags	@""
	.align	4
.nv.constant0._Z9transposeIiEvPT_S1_:
	.zero		912


//--------------------- SYMBOLS --------------------------

	.type		.nv.reservedSmem.offset0,@object
	.size		.nv.reservedSmem.offset0,0x4
	.type		.nv.reservedSmem.cap,@object
	.size		.nv.reservedSmem.cap,0x4
